.version 8.7
.target sm_89
.address_size 64
.visible .entry RgbaToRgbKernel(
    .param .u64 RgbaToRgbKernel_param_0,
    .param .u64 RgbaToRgbKernel_param_1,
    .param .u32 RgbaToRgbKernel_param_2,
    .param .u32 RgbaToRgbKernel_param_3
)
{
    .reg .pred  %p<2>;
    .reg .b16   %rs<4>;
    .reg .b32   %r<12>;
    .reg .b64   %rd<11>;
    ld.param.u64    %rd1, [RgbaToRgbKernel_param_0];
    ld.param.u64    %rd2, [RgbaToRgbKernel_param_1];
    ld.param.u32    %r2, [RgbaToRgbKernel_param_2];
    ld.param.u32    %r3, [RgbaToRgbKernel_param_3];
    mov.u32     %r4, %ntid.x;
    mov.u32     %r5, %ctaid.x;
    mov.u32     %r6, %tid.x;
    mad.lo.s32  %r1, %r5, %r4, %r6;
    mul.lo.s32  %r7, %r3, %r2;
    setp.ge.s32     %p1, %r1, %r7;
    @%p1 bra    $L__BB0_2;
    cvta.to.global.u64  %rd3, %rd2;
    shl.b32     %r8, %r1, 2;
    cvt.s64.s32     %rd4, %r8;
    cvta.to.global.u64  %rd5, %rd1;
    add.s64     %rd6, %rd5, %rd4;
    ld.global.u8    %rs1, [%rd6];
    mul.lo.s32  %r9, %r1, 3;
    cvt.s64.s32     %rd7, %r9;
    add.s64     %rd8, %rd3, %rd7;
    st.global.u8    [%rd8], %rs1;
    or.b32      %r10, %r8, 1;
    ld.global.u8    %rs2, [%rd6+1];
    sub.s32     %r11, %r10, %r1;
    cvt.s64.s32     %rd9, %r11;
    add.s64     %rd10, %rd3, %rd9;
    st.global.u8    [%rd10], %rs2;
    ld.global.u8    %rs3, [%rd6+2];
    st.global.u8    [%rd10+1], %rs3;
$L__BB0_2:
    ret;
}

// ===== COMPILED SASS (sm_100) =====

	.target	sm_100

	.elftype	@"ET_EXEC"


//--------------------- .note.nv.tkinfo           --------------------------
	.section	.note.nv.tkinfo,"",@"SHT_NOTE"
	.sectionflags	@"SHF_NOTE_NV_TKINFO"
	.tkinfo
        /*0018*/ 	.word	0x00000002
        /*0030*/ 	.string	""
        /*0030*/ 	.string	"ptxas"
        /*0030*/ 	.string	"Cuda compilation tools, release 13.0, V13.0.88"
        /*0030*/ 	.string	"Build cuda_13.0.r13.0/compiler.36424714_0"
        /*0030*/ 	.string	"-arch sm_100 "



//--------------------- .note.nv.cuinfo           --------------------------
	.section	.note.nv.cuinfo,"",@"SHT_NOTE"
	.sectionflags	@"SHF_NOTE_NV_CUINFO"
        /*0018*/ 	.short	0x0002
        /*001a*/ 	.short	0x0059
        /*001c*/ 	.short	0x0082
	.zero		2


//--------------------- .nv.info                  --------------------------
	.section	.nv.info,"",@"SHT_CUDA_INFO"
	.align	4


	//----- nvinfo : EIATTR_REGCOUNT
	.align		4
        /*0000*/ 	.byte	0x04, 0x2f
        /*0002*/ 	.short	(.L_1 - .L_0)
	.align		4
.L_0:
        /*0004*/ 	.word	index@(RgbaToRgbKernel)
        /*0008*/ 	.word	0x00000010


	//----- nvinfo : EIATTR_FRAME_SIZE
	.align		4
.L_1:
        /*000c*/ 	.byte	0x04, 0x11
        /*000e*/ 	.short	(.L_3 - .L_2)
	.align		4
.L_2:
        /*0010*/ 	.word	index@(RgbaToRgbKernel)
        /*0014*/ 	.word	0x00000000


	//----- nvinfo : EIATTR_MIN_STACK_SIZE
	.align		4
.L_3:
        /*0018*/ 	.byte	0x04, 0x12
        /*001a*/ 	.short	(.L_5 - .L_4)
	.align		4
.L_4:
        /*001c*/ 	.word	index@(RgbaToRgbKernel)
        /*0020*/ 	.word	0x00000000
.L_5:


//--------------------- .nv.compat                --------------------------
	.section	.nv.compat,"",@"SHT_CUDA_COMPAT_INFO"
	.align	4
        /*0000*/ 	.byte	0x02, 0x09, 0x00, 0x00, 0x02, 0x02, 0x01, 0x00, 0x02, 0x05, 0x05, 0x00, 0x03, 0x07, 0x01, 0x01
        /*0010*/ 	.byte	0x02, 0x03, 0x00, 0x00, 0x02, 0x06, 0x01, 0x00, 0x04, 0x0b, 0x08, 0x00, 0x09, 0x00, 0x00, 0x00
        /*0020*/ 	.byte	0x00, 0x00, 0x00, 0x00


//--------------------- .nv.info.RgbaToRgbKernel  --------------------------
	.section	.nv.info.RgbaToRgbKernel,"",@"SHT_CUDA_INFO"
	.sectionflags	@""
	.align	4


	//----- nvinfo : EIATTR_CUDA_API_VERSION
	.align		4
        /*0000*/ 	.byte	0x04, 0x37
        /*0002*/ 	.short	(.L_7 - .L_6)
.L_6:
        /*0004*/ 	.word	0x00000082


	//----- nvinfo : EIATTR_KPARAM_INFO
	.align		4
.L_7:
        /*0008*/ 	.byte	0x04, 0x17
        /*000a*/ 	.short	(.L_9 - .L_8)
.L_8:
        /*000c*/ 	.word	0x00000000
        /*0010*/ 	.short	0x0003
        /*0012*/ 	.short	0x0014
        /*0014*/ 	.byte	0x00, 0xf0, 0x11, 0x00


	//----- nvinfo : EIATTR_KPARAM_INFO
	.align		4
.L_9:
        /*0018*/ 	.byte	0x04, 0x17
        /*001a*/ 	.short	(.L_11 - .L_10)
.L_10:
        /*001c*/ 	.word	0x00000000
        /*0020*/ 	.short	0x0002
        /*0022*/ 	.short	0x0010
        /*0024*/ 	.byte	0x00, 0xf0, 0x11, 0x00


	//----- nvinfo : EIATTR_KPARAM_INFO
	.align		4
.L_11:
        /*0028*/ 	.byte	0x04, 0x17
        /*002a*/ 	.short	(.L_13 - .L_12)
.L_12:
        /*002c*/ 	.word	0x00000000
        /*0030*/ 	.short	0x0001
        /*0032*/ 	.short	0x0008
        /*0034*/ 	.byte	0x00, 0xf0, 0x21, 0x00


	//----- nvinfo : EIATTR_KPARAM_INFO
	.align		4
.L_13:
        /*0038*/ 	.byte	0x04, 0x17
        /*003a*/ 	.short	(.L_15 - .L_14)
.L_14:
        /*003c*/ 	.word	0x00000000
        /*0040*/ 	.short	0x0000
        /*0042*/ 	.short	0x0000
        /*0044*/ 	.byte	0x00, 0xf0, 0x21, 0x00


	//----- nvinfo : EIATTR_SPARSE_MMA_MASK
	.align		4
.L_15:
        /*0048*/ 	.byte	0x03, 0x50
        /*004a*/ 	.short	0x0000


	//----- nvinfo : EIATTR_MAXREG_COUNT
	.align		4
        /*004c*/ 	.byte	0x03, 0x1b
        /*004e*/ 	.short	0x00ff


	//----- nvinfo : EIATTR_MERCURY_ISA_VERSION
	.align		4
        /*0050*/ 	.byte	0x03, 0x5f
        /*0052*/ 	.short	0x0101


	//----- nvinfo : EIATTR_VRC_CTA_INIT_COUNT
	.align		4
        /*0054*/ 	.byte	0x02, 0x4a
	.zero		1
	.zero		1


	//----- nvinfo : EIATTR_EXIT_INSTR_OFFSETS
	.align		4
        /*0058*/ 	.byte	0x04, 0x1c
        /*005a*/ 	.short	(.L_17 - .L_16)


	//   ....[0]....
.L_16:
        /*005c*/ 	.word	0x00000080


	//   ....[1]....
        /*0060*/ 	.word	0x000001a0


	//----- nvinfo : EIATTR_CBANK_PARAM_SIZE
	.align		4
.L_17:
        /*0064*/ 	.byte	0x03, 0x19
        /*0066*/ 	.short	0x0018


	//----- nvinfo : EIATTR_PARAM_CBANK
	.align		4
        /*0068*/ 	.byte	0x04, 0x0a
        /*006a*/ 	.short	(.L_19 - .L_18)
	.align		4
.L_18:
        /*006c*/ 	.word	index@(.nv.constant0.RgbaToRgbKernel)
        /*0070*/ 	.short	0x0380
        /*0072*/ 	.short	0x0018


	//----- nvinfo : EIATTR_SW_WAR
	.align		4
.L_19:
        /*0074*/ 	.byte	0x04, 0x36
        /*0076*/ 	.short	(.L_21 - .L_20)
.L_20:
        /*0078*/ 	.word	0x00000008
.L_21:


//--------------------- .nv.callgraph             --------------------------
	.section	.nv.callgraph,"",@"SHT_CUDA_CALLGRAPH"
	.align	4
	.sectionentsize	8
	.align		4
        /*0000*/ 	.word	0x00000000
	.align		4
        /*0004*/ 	.word	0xffffffff
	.align		4
        /*0008*/ 	.word	0x00000000
	.align		4
        /*000c*/ 	.word	0xfffffffe
	.align		4
        /*0010*/ 	.word	0x00000000
	.align		4
        /*0014*/ 	.word	0xfffffffd
	.align		4
        /*0018*/ 	.word	0x00000000
	.align		4
        /*001c*/ 	.word	0xfffffffc


//--------------------- .text.RgbaToRgbKernel     --------------------------
	.section	.text.RgbaToRgbKernel,"ax",@progbits
	.align	128
        .global         RgbaToRgbKernel
        .type           RgbaToRgbKernel,@function
        .size           RgbaToRgbKernel,(.L_x_1 - RgbaToRgbKernel)
        .other          RgbaToRgbKernel,@"STO_CUDA_ENTRY STV_DEFAULT"
RgbaToRgbKernel:
.text.RgbaToRgbKernel:
[----:B------:R-:W-:Y:S01]  /*0000*/  LDC R1, c[0x0][0x37c] ;  /* 0x0000df00ff017b82 */ /* 0x000fe20000000800 */
[----:B------:R-:W0:Y:S01]  /*0010*/  S2R R0, SR_CTAID.X ;  /* 0x0000000000007919 */ /* 0x000e220000002500 */
[----:B------:R-:W1:Y:S01]  /*0020*/  LDCU.64 UR4, c[0x0][0x390] ;  /* 0x00007200ff0477ac */ /* 0x000e620008000a00 */
[----:B------:R-:W0:Y:S01]  /*0030*/  S2R R3, SR_TID.X ;  /* 0x0000000000037919 */ /* 0x000e220000002100 */
[----:B------:R-:W0:Y:S01]  /*0040*/  LDCU UR6, c[0x0][0x360] ;  /* 0x00006c00ff0677ac */ /* 0x000e220008000800 */
[----:B-1----:R-:W-:Y:S01]  /*0050*/  UIMAD UR4, UR5, UR4, URZ ;  /* 0x00000004050472a4 */ /* 0x002fe2000f8e02ff */
[----:B0-----:R-:W-:-:S05]  /*0060*/  IMAD R0, R0, UR6, R3 ;  /* 0x0000000600007c24 */ /* 0x001fca000f8e0203 */
[----:B------:R-:W-:-:S13]  /*0070*/  ISETP.GE.AND P0, PT, R0, UR4, PT ;  /* 0x0000000400007c0c */ /* 0x000fda000bf06270 */
[----:B------:R-:W-:Y:S05]  /*0080*/  @P0 EXIT ;  /* 0x000000000000094d */ /* 0x000fea0003800000 */
[----:B------:R-:W0:Y:S01]  /*0090*/  LDCU.128 UR8, c[0x0][0x380] ;  /* 0x00007000ff0877ac */ /* 0x000e220008000c00 */
[----:B------:R-:W-:Y:S01]  /*00a0*/  IMAD.SHL.U32 R5, R0, 0x4, RZ ;  /* 0x0000000400057824 */ /* 0x000fe200078e00ff */
[----:B------:R-:W1:Y:S04]  /*00b0*/  LDCU.64 UR4, c[0x0][0x358] ;  /* 0x00006b00ff0477ac */ /* 0x000e680008000a00 */
[----:B0-----:R-:W-:-:S04]  /*00c0*/  IADD3 R2, P0, PT, R5, UR8, RZ ;  /* 0x0000000805027c10 */ /* 0x001fc8000ff1e0ff */
[----:B------:R-:W-:-:S05]  /*00d0*/  LEA.HI.X.SX32 R3, R5, UR9, 0x1, P0 ;  /* 0x0000000905037c11 */ /* 0x000fca00080f0eff */
[----:B-1----:R-:W2:Y:S01]  /*00e0*/  LDG.E.U8 R9, desc[UR4][R2.64] ;  /* 0x0000000402097981 */ /* 0x002ea2000c1e1100 */
[----:B------:R-:W-:-:S05]  /*00f0*/  IMAD R4, R0, 0x3, RZ ;  /* 0x0000000300047824 */ /* 0x000fca00078e02ff */
[----:B------:R-:W-:-:S04]  /*0100*/  IADD3 R6, P0, PT, R4, UR10, RZ ;  /* 0x0000000a04067c10 */ /* 0x000fc8000ff1e0ff */
[----:B------:R-:W-:Y:S02]  /*0110*/  LEA.HI.X.SX32 R7, R4, UR11, 0x1, P0 ;  /* 0x0000000b04077c11 */ /* 0x000fe400080f0eff */
[----:B------:R-:W-:-:S03]  /*0120*/  IADD3 R0, PT, PT, -R0, 0x1, R5 ;  /* 0x0000000100007810 */ /* 0x000fc60007ffe105 */
[----:B--2---:R-:W-:Y:S04]  /*0130*/  STG.E.U8 desc[UR4][R6.64], R9 ;  /* 0x0000000906007986 */ /* 0x004fe8000c101104 */
[----:B------:R-:W2:Y:S01]  /*0140*/  LDG.E.U8 R11, desc[UR4][R2.64+0x1] ;  /* 0x00000104020b7981 */ /* 0x000ea2000c1e1100 */
[----:B------:R-:W-:-:S04]  /*0150*/  IADD3 R4, P0, PT, R0, UR10, RZ ;  /* 0x0000000a00047c10 */ /* 0x000fc8000ff1e0ff */
[----:B------:R-:W-:-:S05]  /*0160*/  LEA.HI.X.SX32 R5, R0, UR11, 0x1, P0 ;  /* 0x0000000b00057c11 */ /* 0x000fca00080f0eff */
[----:B--2---:R-:W-:Y:S04]  /*0170*/  STG.E.U8 desc[UR4][R4.64], R11 ;  /* 0x0000000b04007986 */ /* 0x004fe8000c101104 */
[----:B------:R-:W2:Y:S04]  /*0180*/  LDG.E.U8 R13, desc[UR4][R2.64+0x2] ;  /* 0x00000204020d7981 */ /* 0x000ea8000c1e1100 */
[----:B--2---:R-:W-:Y:S01]  /*0190*/  STG.E.U8 desc[UR4][R4.64+0x1], R13 ;  /* 0x0000010d04007986 */ /* 0x004fe2000c101104 */
[----:B------:R-:W-:Y:S05]  /*01a0*/  EXIT ;  /* 0x000000000000794d */ /* 0x000fea0003800000 */
.L_x_0:
[----:B------:R-:W-:-:S00]  /*01b0*/  BRA `(.L_x_0) ;  /* 0xfffffffc00fc7947 */ /* 0x000fc0000383ffff */
[----:B------:R-:W-:-:S00]  /*01c0*/  NOP ;  /* 0x0000000000007918 */ /* 0x000fc00000000000 */
        /* <DEDUP_REMOVED lines=11> */
.L_x_1:


//--------------------- .nv.shared.reserved.0     --------------------------
	.section	.nv.shared.reserved.0,"aw",@nobits
	.weak		__nv_reservedSMEM_offset_0_alias
	.size		__nv_reservedSMEM_offset_0_alias, 0, 64
	.other		__nv_reservedSMEM_offset_0_alias,@"STO_CUDA_RESERVED_SHARED STV_DEFAULT"
__nv_reservedSMEM_offset_0_alias:
	.zero		0
	.zero		64


//--------------------- .nv.constant0.RgbaToRgbKernel --------------------------
	.section	.nv.constant0.RgbaToRgbKernel,"a",@progbits
	.sectionflags	@""
	.align	4
.nv.constant0.RgbaToRgbKernel:
	.zero		920


//--------------------- SYMBOLS --------------------------

	.type		.nv.reservedSmem.offset0,@object
	.size		.nv.reservedSmem.offset0,0x4
